//
// Generated by NVIDIA NVVM Compiler
//
// Compiler Build ID: CL-36424714
// Cuda compilation tools, release 13.0, V13.0.88
// Based on NVVM 20.0.0
//

.version 9.0
.target sm_100
.address_size 64

	// .globl	_Z12searchKernelIfEvPT_S1_Pbj

.visible .entry _Z12searchKernelIfEvPT_S1_Pbj(
	.param .u64 .ptr .align 1 _Z12searchKernelIfEvPT_S1_Pbj_param_0,
	.param .u64 .ptr .align 1 _Z12searchKernelIfEvPT_S1_Pbj_param_1,
	.param .u64 .ptr .align 1 _Z12searchKernelIfEvPT_S1_Pbj_param_2,
	.param .u32 _Z12searchKernelIfEvPT_S1_Pbj_param_3
)
{
	.reg .pred 	%p<3>;
	.reg .b16 	%rs<2>;
	.reg .b32 	%r<6>;
	.reg .b32 	%f<3>;
	.reg .b64 	%rd<9>;

	ld.param.u64 	%rd1, [_Z12searchKernelIfEvPT_S1_Pbj_param_0];
	ld.param.u64 	%rd2, [_Z12searchKernelIfEvPT_S1_Pbj_param_1];
	ld.param.u64 	%rd3, [_Z12searchKernelIfEvPT_S1_Pbj_param_2];
	ld.param.u32 	%r2, [_Z12searchKernelIfEvPT_S1_Pbj_param_3];
	mov.u32 	%r3, %ctaid.x;
	mov.u32 	%r4, %ntid.x;
	mov.u32 	%r5, %tid.x;
	mad.lo.s32 	%r1, %r3, %r4, %r5;
	bar.sync 	0;
	setp.ge.u32 	%p1, %r1, %r2;
	@%p1 bra 	$L__BB0_3;
	cvta.to.global.u64 	%rd4, %rd1;
	cvta.to.global.u64 	%rd5, %rd2;
	mul.wide.s32 	%rd6, %r1, 4;
	add.s64 	%rd7, %rd4, %rd6;
	ld.global.f32 	%f1, [%rd7];
	ld.global.f32 	%f2, [%rd5];
	setp.neu.f32 	%p2, %f1, %f2;
	@%p2 bra 	$L__BB0_3;
	cvta.to.global.u64 	%rd8, %rd3;
	mov.b16 	%rs1, 1;
	st.global.u8 	[%rd8], %rs1;
$L__BB0_3:
	ret;

}


// ===== COMPILED SASS (sm_100) =====

	.target	sm_100

	.elftype	@"ET_EXEC"


//--------------------- .note.nv.tkinfo           --------------------------
	.section	.note.nv.tkinfo,"",@"SHT_NOTE"
	.sectionflags	@"SHF_NOTE_NV_TKINFO"
	.tkinfo
        /*0018*/ 	.word	0x00000002
        /*0030*/ 	.string	""
        /*0030*/ 	.string	"ptxas"
        /*0030*/ 	.string	"Cuda compilation tools, release 13.0, V13.0.88"
        /*0030*/ 	.string	"Build cuda_13.0.r13.0/compiler.36424714_0"
        /*0030*/ 	.string	"-arch sm_100 -m 64 "



//--------------------- .note.nv.cuinfo           --------------------------
	.section	.note.nv.cuinfo,"",@"SHT_NOTE"
	.sectionflags	@"SHF_NOTE_NV_CUINFO"
        /*0018*/ 	.short	0x0002
        /*001a*/ 	.short	0x0064
        /*001c*/ 	.short	0x0082
	.zero		2


//--------------------- .nv.info                  --------------------------
	.section	.nv.info,"",@"SHT_CUDA_INFO"
	.align	4


	//----- nvinfo : EIATTR_REGCOUNT
	.align		4
        /*0000*/ 	.byte	0x04, 0x2f
        /*0002*/ 	.short	(.L_1 - .L_0)
	.align		4
.L_0:
        /*0004*/ 	.word	index@(_Z12searchKernelIfEvPT_S1_Pbj)
        /*0008*/ 	.word	0x0000000a


	//----- nvinfo : EIATTR_FRAME_SIZE
	.align		4
.L_1:
        /*000c*/ 	.byte	0x04, 0x11
        /*000e*/ 	.short	(.L_3 - .L_2)
	.align		4
.L_2:
        /*0010*/ 	.word	index@(_Z12searchKernelIfEvPT_S1_Pbj)
        /*0014*/ 	.word	0x00000000


	//----- nvinfo : EIATTR_MIN_STACK_SIZE
	.align		4
.L_3:
        /*0018*/ 	.byte	0x04, 0x12
        /*001a*/ 	.short	(.L_5 - .L_4)
	.align		4
.L_4:
        /*001c*/ 	.word	index@(_Z12searchKernelIfEvPT_S1_Pbj)
        /*0020*/ 	.word	0x00000000
.L_5:


//--------------------- .nv.compat                --------------------------
	.section	.nv.compat,"",@"SHT_CUDA_COMPAT_INFO"
	.align	4
        /*0000*/ 	.byte	0x02, 0x09, 0x00, 0x00, 0x02, 0x02, 0x01, 0x00, 0x02, 0x05, 0x05, 0x00, 0x03, 0x07, 0x01, 0x01
        /*0010*/ 	.byte	0x02, 0x03, 0x00, 0x00, 0x02, 0x06, 0x01, 0x00, 0x04, 0x0b, 0x08, 0x00, 0x09, 0x00, 0x00, 0x00
        /*0020*/ 	.byte	0x00, 0x00, 0x00, 0x00


//--------------------- .nv.info._Z12searchKernelIfEvPT_S1_Pbj --------------------------
	.section	.nv.info._Z12searchKernelIfEvPT_S1_Pbj,"",@"SHT_CUDA_INFO"
	.sectionflags	@""
	.align	4


	//----- nvinfo : EIATTR_CUDA_API_VERSION
	.align		4
        /*0000*/ 	.byte	0x04, 0x37
        /*0002*/ 	.short	(.L_7 - .L_6)
.L_6:
        /*0004*/ 	.word	0x00000082


	//----- nvinfo : EIATTR_KPARAM_INFO
	.align		4
.L_7:
        /*0008*/ 	.byte	0x04, 0x17
        /*000a*/ 	.short	(.L_9 - .L_8)
.L_8:
        /*000c*/ 	.word	0x00000000
        /*0010*/ 	.short	0x0003
        /*0012*/ 	.short	0x0018
        /*0014*/ 	.byte	0x00, 0xf0, 0x11, 0x00


	//----- nvinfo : EIATTR_KPARAM_INFO
	.align		4
.L_9:
        /*0018*/ 	.byte	0x04, 0x17
        /*001a*/ 	.short	(.L_11 - .L_10)
.L_10:
        /*001c*/ 	.word	0x00000000
        /*0020*/ 	.short	0x0002
        /*0022*/ 	.short	0x0010
        /*0024*/ 	.byte	0x00, 0xf5, 0x21, 0x00


	//----- nvinfo : EIATTR_KPARAM_INFO
	.align		4
.L_11:
        /*0028*/ 	.byte	0x04, 0x17
        /*002a*/ 	.short	(.L_13 - .L_12)
.L_12:
        /*002c*/ 	.word	0x00000000
        /*0030*/ 	.short	0x0001
        /*0032*/ 	.short	0x0008
        /*0034*/ 	.byte	0x00, 0xf5, 0x21, 0x00


	//----- nvinfo : EIATTR_KPARAM_INFO
	.align		4
.L_13:
        /*0038*/ 	.byte	0x04, 0x17
        /*003a*/ 	.short	(.L_15 - .L_14)
.L_14:
        /*003c*/ 	.word	0x00000000
        /*0040*/ 	.short	0x0000
        /*0042*/ 	.short	0x0000
        /*0044*/ 	.byte	0x00, 0xf5, 0x21, 0x00


	//----- nvinfo : EIATTR_SPARSE_MMA_MASK
	.align		4
.L_15:
        /*0048*/ 	.byte	0x03, 0x50
        /*004a*/ 	.short	0x0000


	//----- nvinfo : EIATTR_MAXREG_COUNT
	.align		4
        /*004c*/ 	.byte	0x03, 0x1b
        /*004e*/ 	.short	0x00ff


	//----- nvinfo : EIATTR_NUM_BARRIERS
	.align		4
        /*0050*/ 	.byte	0x02, 0x4c
        /*0052*/ 	.byte	0x01
	.zero		1


	//----- nvinfo : EIATTR_MERCURY_ISA_VERSION
	.align		4
        /*0054*/ 	.byte	0x03, 0x5f
        /*0056*/ 	.short	0x0101


	//----- nvinfo : EIATTR_VRC_CTA_INIT_COUNT
	.align		4
        /*0058*/ 	.byte	0x02, 0x4a
	.zero		1
	.zero		1


	//----- nvinfo : EIATTR_EXIT_INSTR_OFFSETS
	.align		4
        /*005c*/ 	.byte	0x04, 0x1c
        /*005e*/ 	.short	(.L_17 - .L_16)


	//   ....[0]....
.L_16:
        /*0060*/ 	.word	0x00000080


	//   ....[1]....
        /*0064*/ 	.word	0x00000100


	//   ....[2]....
        /*0068*/ 	.word	0x00000140


	//----- nvinfo : EIATTR_CBANK_PARAM_SIZE
	.align		4
.L_17:
        /*006c*/ 	.byte	0x03, 0x19
        /*006e*/ 	.short	0x001c


	//----- nvinfo : EIATTR_PARAM_CBANK
	.align		4
        /*0070*/ 	.byte	0x04, 0x0a
        /*0072*/ 	.short	(.L_19 - .L_18)
	.align		4
.L_18:
        /*0074*/ 	.word	index@(.nv.constant0._Z12searchKernelIfEvPT_S1_Pbj)
        /*0078*/ 	.short	0x0380
        /*007a*/ 	.short	0x001c


	//----- nvinfo : EIATTR_SW_WAR
	.align		4
.L_19:
        /*007c*/ 	.byte	0x04, 0x36
        /*007e*/ 	.short	(.L_21 - .L_20)
.L_20:
        /*0080*/ 	.word	0x00000008
.L_21:


//--------------------- .nv.callgraph             --------------------------
	.section	.nv.callgraph,"",@"SHT_CUDA_CALLGRAPH"
	.align	4
	.sectionentsize	8
	.align		4
        /*0000*/ 	.word	0x00000000
	.align		4
        /*0004*/ 	.word	0xffffffff
	.align		4
        /*0008*/ 	.word	0x00000000
	.align		4
        /*000c*/ 	.word	0xfffffffe
	.align		4
        /*0010*/ 	.word	0x00000000
	.align		4
        /*0014*/ 	.word	0xfffffffd
	.align		4
        /*0018*/ 	.word	0x00000000
	.align		4
        /*001c*/ 	.word	0xfffffffc


//--------------------- .text._Z12searchKernelIfEvPT_S1_Pbj --------------------------
	.section	.text._Z12searchKernelIfEvPT_S1_Pbj,"ax",@progbits
	.align	128
        .global         _Z12searchKernelIfEvPT_S1_Pbj
        .type           _Z12searchKernelIfEvPT_S1_Pbj,@function
        .size           _Z12searchKernelIfEvPT_S1_Pbj,(.L_x_1 - _Z12searchKernelIfEvPT_S1_Pbj)
        .other          _Z12searchKernelIfEvPT_S1_Pbj,@"STO_CUDA_ENTRY STV_DEFAULT"
_Z12searchKernelIfEvPT_S1_Pbj:
.text._Z12searchKernelIfEvPT_S1_Pbj:
[----:B------:R-:W-:Y:S01]  /*0000*/  LDC R1, c[0x0][0x37c] ;  /* 0x0000df00ff017b82 */ /* 0x000fe20000000800 */
[----:B------:R-:W0:Y:S07]  /*0010*/  S2R R0, SR_TID.X ;  /* 0x0000000000007919 */ /* 0x000e2e0000002100 */
[----:B------:R-:W0:Y:S01]  /*0020*/  S2UR UR4, SR_CTAID.X ;  /* 0x00000000000479c3 */ /* 0x000e220000002500 */
[----:B------:R-:W1:Y:S07]  /*0030*/  LDCU UR5, c[0x0][0x398] ;  /* 0x00007300ff0577ac */ /* 0x000e6e0008000800 */
[----:B------:R-:W0:Y:S02]  /*0040*/  LDC R7, c[0x0][0x360] ;  /* 0x0000d800ff077b82 */ /* 0x000e240000000800 */
[----:B0-----:R-:W-:-:S06]  /*0050*/  IMAD R7, R7, UR4, R0 ;  /* 0x0000000407077c24 */ /* 0x001fcc000f8e0200 */
[----:B------:R-:W-:Y:S01]  /*0060*/  BAR.SYNC.DEFER_BLOCKING 0x0 ;  /* 0x0000000000007b1d */ /* 0x000fe20000010000 */
[----:B-1----:R-:W-:-:S13]  /*0070*/  ISETP.GE.U32.AND P0, PT, R7, UR5, PT ;  /* 0x0000000507007c0c */ /* 0x002fda000bf06070 */
[----:B------:R-:W-:Y:S05]  /*0080*/  @P0 EXIT ;  /* 0x000000000000094d */ /* 0x000fea0003800000 */
[----:B------:R-:W0:Y:S01]  /*0090*/  LDC.64 R2, c[0x0][0x380] ;  /* 0x0000e000ff027b82 */ /* 0x000e220000000a00 */
[----:B------:R-:W1:Y:S07]  /*00a0*/  LDCU.64 UR4, c[0x0][0x358] ;  /* 0x00006b00ff0477ac */ /* 0x000e6e0008000a00 */
[----:B------:R-:W2:Y:S01]  /*00b0*/  LDC.64 R4, c[0x0][0x388] ;  /* 0x0000e200ff047b82 */ /* 0x000ea20000000a00 */
[----:B0-----:R-:W-:-:S06]  /*00c0*/  IMAD.WIDE R2, R7, 0x4, R2 ;  /* 0x0000000407027825 */ /* 0x001fcc00078e0202 */
[----:B-1----:R-:W3:Y:S04]  /*00d0*/  LDG.E R2, desc[UR4][R2.64] ;  /* 0x0000000402027981 */ /* 0x002ee8000c1e1900 */
[----:B--2---:R-:W3:Y:S02]  /*00e0*/  LDG.E R5, desc[UR4][R4.64] ;  /* 0x0000000404057981 */ /* 0x004ee4000c1e1900 */
[----:B---3--:R-:W-:-:S13]  /*00f0*/  FSETP.NEU.AND P0, PT, R2, R5, PT ;  /* 0x000000050200720b */ /* 0x008fda0003f0d000 */
[----:B------:R-:W-:Y:S05]  /*0100*/  @P0 EXIT ;  /* 0x000000000000094d */ /* 0x000fea0003800000 */
[----:B------:R-:W0:Y:S01]  /*0110*/  LDC.64 R2, c[0x0][0x390] ;  /* 0x0000e400ff027b82 */ /* 0x000e220000000a00 */
[----:B------:R-:W-:-:S05]  /*0120*/  HFMA2 R0, -RZ, RZ, 0, 5.9604644775390625e-08 ;  /* 0x00000001ff007431 */ /* 0x000fca00000001ff */
[----:B0-----:R-:W-:Y:S01]  /*0130*/  STG.E.U8 desc[UR4][R2.64], R0 ;  /* 0x0000000002007986 */ /* 0x001fe2000c101104 */
[----:B------:R-:W-:Y:S05]  /*0140*/  EXIT ;  /* 0x000000000000794d */ /* 0x000fea0003800000 */
.L_x_0:
[----:B------:R-:W-:-:S00]  /*0150*/  BRA `(.L_x_0) ;  /* 0xfffffffc00fc7947 */ /* 0x000fc0000383ffff */
[----:B------:R-:W-:-:S00]  /*0160*/  NOP ;  /* 0x0000000000007918 */ /* 0x000fc00000000000 */
        /* <DEDUP_REMOVED lines=9> */
.L_x_1:


//--------------------- .nv.shared.reserved.0     --------------------------
	.section	.nv.shared.reserved.0,"aw",@nobits
	.weak		__nv_reservedSMEM_offset_0_alias
	.size		__nv_reservedSMEM_offset_0_alias, 0, 64
	.other		__nv_reservedSMEM_offset_0_alias,@"STO_CUDA_RESERVED_SHARED STV_DEFAULT"
__nv_reservedSMEM_offset_0_alias:
	.zero		0
	.zero		64


//--------------------- .nv.constant0._Z12searchKernelIfEvPT_S1_Pbj --------------------------
	.section	.nv.constant0._Z12searchKernelIfEvPT_S1_Pbj,"a",@progbits
	.sectionflags	@""
	.align	4
.nv.constant0._Z12searchKernelIfEvPT_S1_Pbj:
	.zero		924


//--------------------- SYMBOLS --------------------------

	.type		.nv.reservedSmem.offset0,@object
	.size		.nv.reservedSmem.offset0,0x4
